//
// Generated by NVIDIA NVVM Compiler
//
// Compiler Build ID: CL-36424714
// Cuda compilation tools, release 13.0, V13.0.88
// Based on NVVM 20.0.0
//

.version 9.0
.target sm_100
.address_size 64

	// .globl	_Z6cumsumPfS_i
// _ZZ6cumsumPfS_iE6sBlock has been demoted

.visible .entry _Z6cumsumPfS_i(
	.param .u64 .ptr .align 1 _Z6cumsumPfS_i_param_0,
	.param .u64 .ptr .align 1 _Z6cumsumPfS_i_param_1,
	.param .u32 _Z6cumsumPfS_i_param_2
)
{
	.reg .pred 	%p<10>;
	.reg .b32 	%r<23>;
	.reg .b32 	%f<24>;
	.reg .b64 	%rd<9>;
	// demoted variable
	.shared .align 4 .b8 _ZZ6cumsumPfS_iE6sBlock[64];
	ld.param.u64 	%rd1, [_Z6cumsumPfS_i_param_0];
	ld.param.u64 	%rd2, [_Z6cumsumPfS_i_param_1];
	ld.param.u32 	%r5, [_Z6cumsumPfS_i_param_2];
	mov.u32 	%r1, %tid.x;
	mov.u32 	%r6, %ctaid.x;
	mov.u32 	%r7, %ntid.x;
	mad.lo.s32 	%r2, %r6, %r7, %r1;
	setp.ge.s32 	%p1, %r2, %r5;
	shl.b32 	%r8, %r1, 2;
	mov.u32 	%r9, _ZZ6cumsumPfS_iE6sBlock;
	add.s32 	%r3, %r9, %r8;
	@%p1 bra 	$L__BB0_2;
	cvta.to.global.u64 	%rd3, %rd1;
	mul.wide.s32 	%rd4, %r2, 4;
	add.s64 	%rd5, %rd3, %rd4;
	ld.global.f32 	%f1, [%rd5];
	st.shared.f32 	[%r3], %f1;
	bra.uni 	$L__BB0_3;
$L__BB0_2:
	mov.b32 	%r10, 0;
	st.shared.u32 	[%r3], %r10;
$L__BB0_3:
	bar.sync 	0;
	add.s32 	%r4, %r1, 1;
	setp.gt.u32 	%p2, %r1, 7;
	@%p2 bra 	$L__BB0_5;
	shl.b32 	%r11, %r4, 3;
	add.s32 	%r13, %r9, %r11;
	ld.shared.f32 	%f2, [%r13+-8];
	ld.shared.f32 	%f3, [%r13+-4];
	add.f32 	%f4, %f2, %f3;
	st.shared.f32 	[%r13+-4], %f4;
$L__BB0_5:
	bar.sync 	0;
	setp.gt.u32 	%p3, %r1, 3;
	@%p3 bra 	$L__BB0_7;
	shl.b32 	%r14, %r4, 4;
	add.s32 	%r16, %r9, %r14;
	ld.shared.f32 	%f5, [%r16+-12];
	ld.shared.f32 	%f6, [%r16+-4];
	add.f32 	%f7, %f5, %f6;
	st.shared.f32 	[%r16+-4], %f7;
$L__BB0_7:
	bar.sync 	0;
	setp.gt.u32 	%p4, %r1, 1;
	@%p4 bra 	$L__BB0_9;
	shl.b32 	%r17, %r4, 5;
	add.s32 	%r19, %r9, %r17;
	ld.shared.f32 	%f8, [%r19+-20];
	ld.shared.f32 	%f9, [%r19+-4];
	add.f32 	%f10, %f8, %f9;
	st.shared.f32 	[%r19+-4], %f10;
$L__BB0_9:
	bar.sync 	0;
	setp.ne.s32 	%p5, %r1, 0;
	@%p5 bra 	$L__BB0_11;
	ld.shared.f32 	%f11, [_ZZ6cumsumPfS_iE6sBlock+28];
	ld.shared.f32 	%f12, [_ZZ6cumsumPfS_iE6sBlock+60];
	add.f32 	%f13, %f11, %f12;
	st.shared.f32 	[_ZZ6cumsumPfS_iE6sBlock+60], %f13;
$L__BB0_11:
	setp.ne.s32 	%p6, %r1, 0;
	bar.sync 	0;
	bar.sync 	0;
	bar.sync 	0;
	@%p6 bra 	$L__BB0_13;
	ld.shared.f32 	%f14, [_ZZ6cumsumPfS_iE6sBlock+28];
	ld.shared.f32 	%f15, [_ZZ6cumsumPfS_iE6sBlock+44];
	add.f32 	%f16, %f14, %f15;
	st.shared.f32 	[_ZZ6cumsumPfS_iE6sBlock+44], %f16;
$L__BB0_13:
	bar.sync 	0;
	setp.gt.u32 	%p7, %r1, 2;
	@%p7 bra 	$L__BB0_15;
	mad.lo.s32 	%r20, %r1, 12, %r3;
	ld.shared.f32 	%f17, [%r20+12];
	ld.shared.f32 	%f18, [%r20+20];
	add.f32 	%f19, %f17, %f18;
	st.shared.f32 	[%r20+20], %f19;
$L__BB0_15:
	bar.sync 	0;
	setp.gt.u32 	%p8, %r1, 6;
	@%p8 bra 	$L__BB0_17;
	add.s32 	%r22, %r3, %r8;
	ld.shared.f32 	%f20, [%r22+4];
	ld.shared.f32 	%f21, [%r22+8];
	add.f32 	%f22, %f20, %f21;
	st.shared.f32 	[%r22+8], %f22;
$L__BB0_17:
	setp.ge.s32 	%p9, %r2, %r5;
	bar.sync 	0;
	@%p9 bra 	$L__BB0_19;
	ld.shared.f32 	%f23, [%r3];
	cvta.to.global.u64 	%rd6, %rd2;
	mul.wide.s32 	%rd7, %r2, 4;
	add.s64 	%rd8, %rd6, %rd7;
	st.global.f32 	[%rd8], %f23;
$L__BB0_19:
	ret;

}


// ===== COMPILED SASS (sm_100) =====

	.target	sm_100

	.elftype	@"ET_EXEC"


//--------------------- .note.nv.tkinfo           --------------------------
	.section	.note.nv.tkinfo,"",@"SHT_NOTE"
	.sectionflags	@"SHF_NOTE_NV_TKINFO"
	.tkinfo
        /*0018*/ 	.word	0x00000002
        /*0030*/ 	.string	""
        /*0030*/ 	.string	"ptxas"
        /*0030*/ 	.string	"Cuda compilation tools, release 13.0, V13.0.88"
        /*0030*/ 	.string	"Build cuda_13.0.r13.0/compiler.36424714_0"
        /*0030*/ 	.string	"-arch sm_100 -m 64 "



//--------------------- .note.nv.cuinfo           --------------------------
	.section	.note.nv.cuinfo,"",@"SHT_NOTE"
	.sectionflags	@"SHF_NOTE_NV_CUINFO"
        /*0018*/ 	.short	0x0002
        /*001a*/ 	.short	0x0064
        /*001c*/ 	.short	0x0082
	.zero		2


//--------------------- .nv.info                  --------------------------
	.section	.nv.info,"",@"SHT_CUDA_INFO"
	.align	4


	//----- nvinfo : EIATTR_REGCOUNT
	.align		4
        /*0000*/ 	.byte	0x04, 0x2f
        /*0002*/ 	.short	(.L_1 - .L_0)
	.align		4
.L_0:
        /*0004*/ 	.word	index@(_Z6cumsumPfS_i)
        /*0008*/ 	.word	0x0000000e


	//----- nvinfo : EIATTR_FRAME_SIZE
	.align		4
.L_1:
        /*000c*/ 	.byte	0x04, 0x11
        /*000e*/ 	.short	(.L_3 - .L_2)
	.align		4
.L_2:
        /*0010*/ 	.word	index@(_Z6cumsumPfS_i)
        /*0014*/ 	.word	0x00000000


	//----- nvinfo : EIATTR_MIN_STACK_SIZE
	.align		4
.L_3:
        /*0018*/ 	.byte	0x04, 0x12
        /*001a*/ 	.short	(.L_5 - .L_4)
	.align		4
.L_4:
        /*001c*/ 	.word	index@(_Z6cumsumPfS_i)
        /*0020*/ 	.word	0x00000000
.L_5:


//--------------------- .nv.compat                --------------------------
	.section	.nv.compat,"",@"SHT_CUDA_COMPAT_INFO"
	.align	4
        /*0000*/ 	.byte	0x02, 0x09, 0x00, 0x00, 0x02, 0x02, 0x01, 0x00, 0x02, 0x05, 0x05, 0x00, 0x03, 0x07, 0x01, 0x01
        /*0010*/ 	.byte	0x02, 0x03, 0x00, 0x00, 0x02, 0x06, 0x01, 0x00, 0x04, 0x0b, 0x08, 0x00, 0x09, 0x00, 0x00, 0x00
        /*0020*/ 	.byte	0x00, 0x00, 0x00, 0x00


//--------------------- .nv.info._Z6cumsumPfS_i   --------------------------
	.section	.nv.info._Z6cumsumPfS_i,"",@"SHT_CUDA_INFO"
	.sectionflags	@""
	.align	4


	//----- nvinfo : EIATTR_CUDA_API_VERSION
	.align		4
        /*0000*/ 	.byte	0x04, 0x37
        /*0002*/ 	.short	(.L_7 - .L_6)
.L_6:
        /*0004*/ 	.word	0x00000082


	//----- nvinfo : EIATTR_KPARAM_INFO
	.align		4
.L_7:
        /*0008*/ 	.byte	0x04, 0x17
        /*000a*/ 	.short	(.L_9 - .L_8)
.L_8:
        /*000c*/ 	.word	0x00000000
        /*0010*/ 	.short	0x0002
        /*0012*/ 	.short	0x0010
        /*0014*/ 	.byte	0x00, 0xf0, 0x11, 0x00


	//----- nvinfo : EIATTR_KPARAM_INFO
	.align		4
.L_9:
        /*0018*/ 	.byte	0x04, 0x17
        /*001a*/ 	.short	(.L_11 - .L_10)
.L_10:
        /*001c*/ 	.word	0x00000000
        /*0020*/ 	.short	0x0001
        /*0022*/ 	.short	0x0008
        /*0024*/ 	.byte	0x00, 0xf5, 0x21, 0x00


	//----- nvinfo : EIATTR_KPARAM_INFO
	.align		4
.L_11:
        /*0028*/ 	.byte	0x04, 0x17
        /*002a*/ 	.short	(.L_13 - .L_12)
.L_12:
        /*002c*/ 	.word	0x00000000
        /*0030*/ 	.short	0x0000
        /*0032*/ 	.short	0x0000
        /*0034*/ 	.byte	0x00, 0xf5, 0x21, 0x00


	//----- nvinfo : EIATTR_SPARSE_MMA_MASK
	.align		4
.L_13:
        /*0038*/ 	.byte	0x03, 0x50
        /*003a*/ 	.short	0x0000


	//----- nvinfo : EIATTR_MAXREG_COUNT
	.align		4
        /*003c*/ 	.byte	0x03, 0x1b
        /*003e*/ 	.short	0x00ff


	//----- nvinfo : EIATTR_NUM_BARRIERS
	.align		4
        /*0040*/ 	.byte	0x02, 0x4c
        /*0042*/ 	.byte	0x01
	.zero		1


	//----- nvinfo : EIATTR_MERCURY_ISA_VERSION
	.align		4
        /*0044*/ 	.byte	0x03, 0x5f
        /*0046*/ 	.short	0x0101


	//----- nvinfo : EIATTR_VRC_CTA_INIT_COUNT
	.align		4
        /*0048*/ 	.byte	0x02, 0x4a
	.zero		1
	.zero		1


	//----- nvinfo : EIATTR_EXIT_INSTR_OFFSETS
	.align		4
        /*004c*/ 	.byte	0x04, 0x1c
        /*004e*/ 	.short	(.L_15 - .L_14)


	//   ....[0]....
.L_14:
        /*0050*/ 	.word	0x00000410


	//   ....[1]....
        /*0054*/ 	.word	0x00000460


	//----- nvinfo : EIATTR_CBANK_PARAM_SIZE
	.align		4
.L_15:
        /*0058*/ 	.byte	0x03, 0x19
        /*005a*/ 	.short	0x0014


	//----- nvinfo : EIATTR_PARAM_CBANK
	.align		4
        /*005c*/ 	.byte	0x04, 0x0a
        /*005e*/ 	.short	(.L_17 - .L_16)
	.align		4
.L_16:
        /*0060*/ 	.word	index@(.nv.constant0._Z6cumsumPfS_i)
        /*0064*/ 	.short	0x0380
        /*0066*/ 	.short	0x0014


	//----- nvinfo : EIATTR_SW_WAR
	.align		4
.L_17:
        /*0068*/ 	.byte	0x04, 0x36
        /*006a*/ 	.short	(.L_19 - .L_18)
.L_18:
        /*006c*/ 	.word	0x00000008
.L_19:


//--------------------- .nv.callgraph             --------------------------
	.section	.nv.callgraph,"",@"SHT_CUDA_CALLGRAPH"
	.align	4
	.sectionentsize	8
	.align		4
        /*0000*/ 	.word	0x00000000
	.align		4
        /*0004*/ 	.word	0xffffffff
	.align		4
        /*0008*/ 	.word	0x00000000
	.align		4
        /*000c*/ 	.word	0xfffffffe
	.align		4
        /*0010*/ 	.word	0x00000000
	.align		4
        /*0014*/ 	.word	0xfffffffd
	.align		4
        /*0018*/ 	.word	0x00000000
	.align		4
        /*001c*/ 	.word	0xfffffffc


//--------------------- .text._Z6cumsumPfS_i      --------------------------
	.section	.text._Z6cumsumPfS_i,"ax",@progbits
	.align	128
        .global         _Z6cumsumPfS_i
        .type           _Z6cumsumPfS_i,@function
        .size           _Z6cumsumPfS_i,(.L_x_1 - _Z6cumsumPfS_i)
        .other          _Z6cumsumPfS_i,@"STO_CUDA_ENTRY STV_DEFAULT"
_Z6cumsumPfS_i:
.text._Z6cumsumPfS_i:
[----:B------:R-:W-:Y:S01]  /*0000*/  LDC R1, c[0x0][0x37c] ;  /* 0x0000df00ff017b82 */ /* 0x000fe20000000800 */
[----:B------:R-:W0:Y:S07]  /*0010*/  S2R R2, SR_TID.X ;  /* 0x0000000000027919 */ /* 0x000e2e0000002100 */
[----:B------:R-:W0:Y:S01]  /*0020*/  S2UR UR4, SR_CTAID.X ;  /* 0x00000000000479c3 */ /* 0x000e220000002500 */
[----:B------:R-:W1:Y:S01]  /*0030*/  LDCU UR5, c[0x0][0x390] ;  /* 0x00007200ff0577ac */ /* 0x000e620008000800 */
[----:B------:R-:W2:Y:S06]  /*0040*/  LDCU.64 UR6, c[0x0][0x358] ;  /* 0x00006b00ff0677ac */ /* 0x000eac0008000a00 */
[----:B------:R-:W0:Y:S02]  /*0050*/  LDC R3, c[0x0][0x360] ;  /* 0x0000d800ff037b82 */ /* 0x000e240000000800 */
[----:B0-----:R-:W-:-:S05]  /*0060*/  IMAD R0, R3, UR4, R2 ;  /* 0x0000000403007c24 */ /* 0x001fca000f8e0202 */
[----:B-1----:R-:W-:-:S13]  /*0070*/  ISETP.GE.AND P0, PT, R0, UR5, PT ;  /* 0x0000000500007c0c */ /* 0x002fda000bf06270 */
[----:B------:R-:W0:Y:S02]  /*0080*/  @!P0 LDC.64 R4, c[0x0][0x380] ;  /* 0x0000e000ff048b82 */ /* 0x000e240000000a00 */
[----:B0-----:R-:W-:-:S06]  /*0090*/  @!P0 IMAD.WIDE R4, R0, 0x4, R4 ;  /* 0x0000000400048825 */ /* 0x001fcc00078e0204 */
[----:B--2---:R-:W2:Y:S01]  /*00a0*/  @!P0 LDG.E R4, desc[UR6][R4.64] ;  /* 0x0000000604048981 */ /* 0x004ea2000c1e1900 */
[----:B------:R-:W0:Y:S01]  /*00b0*/  S2UR UR5, SR_CgaCtaId ;  /* 0x00000000000579c3 */ /* 0x000e220000008800 */
[----:B------:R-:W-:Y:S01]  /*00c0*/  UMOV UR4, 0x400 ;  /* 0x0000040000047882 */ /* 0x000fe20000000000 */
[C---:B------:R-:W-:Y:S02]  /*00d0*/  ISETP.GT.U32.AND P1, PT, R2.reuse, 0x7, PT ;  /* 0x000000070200780c */ /* 0x040fe40003f24070 */
[----:B------:R-:W-:Y:S01]  /*00e0*/  ISETP.GT.U32.AND P2, PT, R2, 0x3, PT ;  /* 0x000000030200780c */ /* 0x000fe20003f44070 */
[----:B0-----:R-:W-:-:S06]  /*00f0*/  ULEA UR4, UR5, UR4, 0x18 ;  /* 0x0000000405047291 */ /* 0x001fcc000f8ec0ff */
[----:B------:R-:W-:-:S04]  /*0100*/  LEA R3, R2, UR4, 0x2 ;  /* 0x0000000402037c11 */ /* 0x000fc8000f8e10ff */
[C---:B------:R-:W-:Y:S02]  /*0110*/  @!P1 LEA R9, R2.reuse, UR4, 0x3 ;  /* 0x0000000402099c11 */ /* 0x040fe4000f8e18ff */
[----:B------:R-:W-:Y:S01]  /*0120*/  @!P2 LEA R8, R2, UR4, 0x4 ;  /* 0x000000040208ac11 */ /* 0x000fe2000f8e20ff */
[----:B--2---:R-:W-:Y:S04]  /*0130*/  @!P0 STS [R3], R4 ;  /* 0x0000000403008388 */ /* 0x004fe80000000800 */
[----:B------:R-:W-:Y:S01]  /*0140*/  @P0 STS [R3], RZ ;  /* 0x000000ff03000388 */ /* 0x000fe20000000800 */
[----:B------:R-:W-:Y:S06]  /*0150*/  BAR.SYNC.DEFER_BLOCKING 0x0 ;  /* 0x0000000000007b1d */ /* 0x000fec0000010000 */
[----:B------:R-:W0:Y:S02]  /*0160*/  @!P1 LDS.64 R6, [R9] ;  /* 0x0000000009069984 */ /* 0x000e240000000a00 */
[----:B0-----:R-:W-:-:S05]  /*0170*/  @!P1 FADD R6, R6, R7 ;  /* 0x0000000706069221 */ /* 0x001fca0000000000 */
[----:B------:R-:W-:Y:S01]  /*0180*/  @!P1 STS [R9+0x4], R6 ;  /* 0x0000040609009388 */ /* 0x000fe20000000800 */
[----:B------:R-:W-:Y:S01]  /*0190*/  BAR.SYNC.DEFER_BLOCKING 0x0 ;  /* 0x0000000000007b1d */ /* 0x000fe20000010000 */
[----:B------:R-:W-:-:S13]  /*01a0*/  ISETP.GT.U32.AND P1, PT, R2, 0x1, PT ;  /* 0x000000010200780c */ /* 0x000fda0003f24070 */
[----:B------:R-:W-:Y:S01]  /*01b0*/  @!P1 LEA R11, R2, UR4, 0x5 ;  /* 0x00000004020b9c11 */ /* 0x000fe2000f8e28ff */
[----:B------:R-:W-:Y:S04]  /*01c0*/  @!P2 LDS R5, [R8+0x4] ;  /* 0x000004000805a984 */ /* 0x000fe80000000800 */
[----:B------:R-:W0:Y:S02]  /*01d0*/  @!P2 LDS R10, [R8+0xc] ;  /* 0x00000c00080aa984 */ /* 0x000e240000000800 */
[----:B0-----:R-:W-:-:S05]  /*01e0*/  @!P2 FADD R5, R5, R10 ;  /* 0x0000000a0505a221 */ /* 0x001fca0000000000 */
[----:B------:R-:W-:Y:S01]  /*01f0*/  @!P2 STS [R8+0xc], R5 ;  /* 0x00000c050800a388 */ /* 0x000fe20000000800 */
[----:B------:R-:W-:Y:S01]  /*0200*/  BAR.SYNC.DEFER_BLOCKING 0x0 ;  /* 0x0000000000007b1d */ /* 0x000fe20000010000 */
[----:B------:R-:W-:-:S05]  /*0210*/  ISETP.NE.AND P2, PT, R2, RZ, PT ;  /* 0x000000ff0200720c */ /* 0x000fca0003f45270 */
[----:B------:R-:W-:Y:S04]  /*0220*/  @!P1 LDS R4, [R11+0xc] ;  /* 0x00000c000b049984 */ /* 0x000fe80000000800 */
[----:B------:R-:W0:Y:S02]  /*0230*/  @!P1 LDS R7, [R11+0x1c] ;  /* 0x00001c000b079984 */ /* 0x000e240000000800 */
[----:B0-----:R-:W-:-:S05]  /*0240*/  @!P1 FADD R4, R4, R7 ;  /* 0x0000000704049221 */ /* 0x001fca0000000000 */
[----:B------:R0:W-:Y:S01]  /*0250*/  @!P1 STS [R11+0x1c], R4 ;  /* 0x00001c040b009388 */ /* 0x0001e20000000800 */
[----:B------:R-:W-:Y:S01]  /*0260*/  BAR.SYNC.DEFER_BLOCKING 0x0 ;  /* 0x0000000000007b1d */ /* 0x000fe20000010000 */
[----:B------:R-:W-:-:S13]  /*0270*/  ISETP.GT.U32.AND P1, PT, R2, 0x2, PT ;  /* 0x000000020200780c */ /* 0x000fda0003f24070 */
[----:B0-----:R-:W-:Y:S01]  /*0280*/  @!P1 IMAD R4, R2, 0xc, R3 ;  /* 0x0000000c02049824 */ /* 0x001fe200078e0203 */
[----:B------:R-:W-:Y:S04]  /*0290*/  @!P2 LDS R6, [UR4+0x1c] ;  /* 0x00001c04ff06a984 */ /* 0x000fe80008000800 */
[----:B------:R-:W0:Y:S02]  /*02a0*/  @!P2 LDS R7, [UR4+0x3c] ;  /* 0x00003c04ff07a984 */ /* 0x000e240008000800 */
[----:B0-----:R-:W-:-:S05]  /*02b0*/  @!P2 FADD R6, R6, R7 ;  /* 0x000000070606a221 */ /* 0x001fca0000000000 */
[----:B------:R-:W-:Y:S01]  /*02c0*/  @!P2 STS [UR4+0x3c], R6 ;  /* 0x00003c06ff00a988 */ /* 0x000fe20008000804 */
[----:B------:R-:W-:Y:S08]  /*02d0*/  BAR.SYNC.DEFER_BLOCKING 0x0 ;  /* 0x0000000000007b1d */ /* 0x000ff00000010000 */
[----:B------:R-:W-:Y:S08]  /*02e0*/  BAR.SYNC.DEFER_BLOCKING 0x0 ;  /* 0x0000000000007b1d */ /* 0x000ff00000010000 */
[----:B------:R-:W-:Y:S06]  /*02f0*/  BAR.SYNC.DEFER_BLOCKING 0x0 ;  /* 0x0000000000007b1d */ /* 0x000fec0000010000 */
[----:B------:R-:W-:Y:S04]  /*0300*/  @!P2 LDS R5, [UR4+0x1c] ;  /* 0x00001c04ff05a984 */ /* 0x000fe80008000800 */
[----:B------:R-:W0:Y:S02]  /*0310*/  @!P2 LDS R8, [UR4+0x2c] ;  /* 0x00002c04ff08a984 */ /* 0x000e240008000800 */
[----:B0-----:R-:W-:-:S05]  /*0320*/  @!P2 FADD R5, R5, R8 ;  /* 0x000000080505a221 */ /* 0x001fca0000000000 */
[----:B------:R-:W-:Y:S01]  /*0330*/  @!P2 STS [UR4+0x2c], R5 ;  /* 0x00002c05ff00a988 */ /* 0x000fe20008000804 */
[----:B------:R-:W-:Y:S01]  /*0340*/  BAR.SYNC.DEFER_BLOCKING 0x0 ;  /* 0x0000000000007b1d */ /* 0x000fe20000010000 */
[----:B------:R-:W-:-:S13]  /*0350*/  ISETP.GT.U32.AND P2, PT, R2, 0x6, PT ;  /* 0x000000060200780c */ /* 0x000fda0003f44070 */
[----:B------:R-:W-:Y:S01]  /*0360*/  @!P2 LEA R2, R2, R3, 0x2 ;  /* 0x000000030202a211 */ /* 0x000fe200078e10ff */
[----:B------:R-:W-:Y:S04]  /*0370*/  @!P1 LDS R6, [R4+0xc] ;  /* 0x00000c0004069984 */ /* 0x000fe80000000800 */
[----:B------:R-:W0:Y:S02]  /*0380*/  @!P1 LDS R7, [R4+0x14] ;  /* 0x0000140004079984 */ /* 0x000e240000000800 */
[----:B0-----:R-:W-:-:S05]  /*0390*/  @!P1 FADD R7, R6, R7 ;  /* 0x0000000706079221 */ /* 0x001fca0000000000 */
[----:B------:R-:W-:Y:S01]  /*03a0*/  @!P1 STS [R4+0x14], R7 ;  /* 0x0000140704009388 */ /* 0x000fe20000000800 */
[----:B------:R-:W-:Y:S06]  /*03b0*/  BAR.SYNC.DEFER_BLOCKING 0x0 ;  /* 0x0000000000007b1d */ /* 0x000fec0000010000 */
[----:B------:R-:W-:Y:S04]  /*03c0*/  @!P2 LDS R6, [R2+0x4] ;  /* 0x000004000206a984 */ /* 0x000fe80000000800 */
[----:B------:R-:W0:Y:S02]  /*03d0*/  @!P2 LDS R9, [R2+0x8] ;  /* 0x000008000209a984 */ /* 0x000e240000000800 */
[----:B0-----:R-:W-:-:S05]  /*03e0*/  @!P2 FADD R9, R6, R9 ;  /* 0x000000090609a221 */ /* 0x001fca0000000000 */
[----:B------:R0:W-:Y:S01]  /*03f0*/  @!P2 STS [R2+0x8], R9 ;  /* 0x000008090200a388 */ /* 0x0001e20000000800 */
[----:B------:R-:W-:Y:S06]  /*0400*/  BAR.SYNC.DEFER_BLOCKING 0x0 ;  /* 0x0000000000007b1d */ /* 0x000fec0000010000 */
[----:B------:R-:W-:Y:S05]  /*0410*/  @P0 EXIT ;  /* 0x000000000000094d */ /* 0x000fea0003800000 */
[----:B------:R-:W1:Y:S01]  /*0420*/  LDS R3, [R3] ;  /* 0x0000000003037984 */ /* 0x000e620000000800 */
[----:B------:R-:W2:Y:S02]  /*0430*/  LDC.64 R4, c[0x0][0x388] ;  /* 0x0000e200ff047b82 */ /* 0x000ea40000000a00 */
[----:B--2---:R-:W-:-:S05]  /*0440*/  IMAD.WIDE R4, R0, 0x4, R4 ;  /* 0x0000000400047825 */ /* 0x004fca00078e0204 */
[----:B-1----:R-:W-:Y:S01]  /*0450*/  STG.E desc[UR6][R4.64], R3 ;  /* 0x0000000304007986 */ /* 0x002fe2000c101906 */
[----:B------:R-:W-:Y:S05]  /*0460*/  EXIT ;  /* 0x000000000000794d */ /* 0x000fea0003800000 */
.L_x_0:
[----:B------:R-:W-:-:S00]  /*0470*/  BRA `(.L_x_0) ;  /* 0xfffffffc00fc7947 */ /* 0x000fc0000383ffff */
[----:B------:R-:W-:-:S00]  /*0480*/  NOP ;  /* 0x0000000000007918 */ /* 0x000fc00000000000 */
[----:B------:R-:W-:-:S00]  /*0490*/  NOP ;  /* 0x0000000000007918 */ /* 0x000fc00000000000 */
[----:B------:R-:W-:-:S00]  /*04a0*/  NOP ;  /* 0x0000000000007918 */ /* 0x000fc00000000000 */
[----:B------:R-:W-:-:S00]  /*04b0*/  NOP ;  /* 0x0000000000007918 */ /* 0x000fc00000000000 */
[----:B------:R-:W-:-:S00]  /*04c0*/  NOP ;  /* 0x0000000000007918 */ /* 0x000fc00000000000 */
[----:B------:R-:W-:-:S00]  /*04d0*/  NOP ;  /* 0x0000000000007918 */ /* 0x000fc00000000000 */
[----:B------:R-:W-:-:S00]  /*04e0*/  NOP ;  /* 0x0000000000007918 */ /* 0x000fc00000000000 */
[----:B------:R-:W-:-:S00]  /*04f0*/  NOP ;  /* 0x0000000000007918 */ /* 0x000fc00000000000 */
.L_x_1:


//--------------------- .nv.shared._Z6cumsumPfS_i --------------------------
	.section	.nv.shared._Z6cumsumPfS_i,"aw",@nobits
	.sectionflags	@""
	.align	4
.nv.shared._Z6cumsumPfS_i:
	.zero		1088


//--------------------- .nv.shared.reserved.0     --------------------------
	.section	.nv.shared.reserved.0,"aw",@nobits
	.weak		__nv_reservedSMEM_offset_0_alias
	.size		__nv_reservedSMEM_offset_0_alias, 0, 64
	.other		__nv_reservedSMEM_offset_0_alias,@"STO_CUDA_RESERVED_SHARED STV_DEFAULT"
__nv_reservedSMEM_offset_0_alias:
	.zero		0
	.zero		64


//--------------------- .nv.constant0._Z6cumsumPfS_i --------------------------
	.section	.nv.constant0._Z6cumsumPfS_i,"a",@progbits
	.sectionflags	@""
	.align	4
.nv.constant0._Z6cumsumPfS_i:
	.zero		916


//--------------------- SYMBOLS --------------------------

	.type		.nv.reservedSmem.offset0,@object
	.size		.nv.reservedSmem.offset0,0x4
	.type		.nv.reservedSmem.cap,@object
	.size		.nv.reservedSmem.cap,0x4
